//
// Generated by NVIDIA NVVM Compiler
//
// Compiler Build ID: CL-36424714
// Cuda compilation tools, release 13.0, V13.0.88
// Based on NVVM 20.0.0
//

.version 9.0
.target sm_100
.address_size 64

	// .globl	_Z17blockExpandKernelPiS_j
// _ZZ17blockExpandKernelPiS_jE4tile has been demoted

.visible .entry _Z17blockExpandKernelPiS_j(
	.param .u64 .ptr .align 1 _Z17blockExpandKernelPiS_j_param_0,
	.param .u64 .ptr .align 1 _Z17blockExpandKernelPiS_j_param_1,
	.param .u32 _Z17blockExpandKernelPiS_j_param_2
)
{
	.reg .pred 	%p<7>;
	.reg .b32 	%r<41>;
	.reg .b64 	%rd<15>;
	// demoted variable
	.shared .align 4 .b8 _ZZ17blockExpandKernelPiS_jE4tile[128];
	ld.param.u64 	%rd3, [_Z17blockExpandKernelPiS_j_param_0];
	ld.param.u64 	%rd2, [_Z17blockExpandKernelPiS_j_param_1];
	ld.param.u32 	%r17, [_Z17blockExpandKernelPiS_j_param_2];
	cvta.to.global.u64 	%rd1, %rd3;
	mov.u32 	%r1, %tid.x;
	mov.u32 	%r2, %ntid.x;
	mov.u32 	%r3, %ctaid.x;
	mul.lo.s32 	%r19, %r2, %r3;
	shl.b32 	%r20, %r19, 2;
	add.s32 	%r4, %r20, %r1;
	setp.ge.u32 	%p1, %r4, %r17;
	mov.b32 	%r38, 0;
	@%p1 bra 	$L__BB0_2;
	mul.wide.u32 	%rd4, %r4, 4;
	add.s64 	%rd5, %rd1, %rd4;
	ld.global.u32 	%r38, [%rd5];
$L__BB0_2:
	add.s32 	%r7, %r4, %r2;
	setp.ge.u32 	%p2, %r7, %r17;
	@%p2 bra 	$L__BB0_4;
	mul.wide.u32 	%rd6, %r7, 4;
	add.s64 	%rd7, %rd1, %rd6;
	ld.global.u32 	%r21, [%rd7];
	add.s32 	%r38, %r21, %r38;
$L__BB0_4:
	add.s32 	%r10, %r7, %r2;
	setp.ge.u32 	%p3, %r10, %r17;
	@%p3 bra 	$L__BB0_6;
	mul.wide.u32 	%rd8, %r10, 4;
	add.s64 	%rd9, %rd1, %rd8;
	ld.global.u32 	%r22, [%rd9];
	add.s32 	%r38, %r22, %r38;
$L__BB0_6:
	add.s32 	%r13, %r10, %r2;
	setp.ge.u32 	%p4, %r13, %r17;
	@%p4 bra 	$L__BB0_8;
	mul.wide.u32 	%rd10, %r13, 4;
	add.s64 	%rd11, %rd1, %rd10;
	ld.global.u32 	%r23, [%rd11];
	add.s32 	%r38, %r23, %r38;
$L__BB0_8:
	shl.b32 	%r24, %r1, 2;
	mov.u32 	%r25, _ZZ17blockExpandKernelPiS_jE4tile;
	add.s32 	%r16, %r25, %r24;
	st.shared.u32 	[%r16], %r38;
	setp.gt.u32 	%p5, %r1, 15;
	@%p5 bra 	$L__BB0_10;
	ld.shared.u32 	%r26, [%r16+64];
	add.s32 	%r27, %r38, %r26;
	ld.shared.u32 	%r28, [%r16+32];
	add.s32 	%r29, %r28, %r27;
	ld.shared.u32 	%r30, [%r16+16];
	add.s32 	%r31, %r30, %r29;
	ld.shared.u32 	%r32, [%r16+8];
	add.s32 	%r33, %r32, %r31;
	ld.shared.u32 	%r34, [%r16+4];
	add.s32 	%r35, %r34, %r33;
	st.shared.u32 	[%r16], %r35;
$L__BB0_10:
	bar.sync 	0;
	setp.ne.s32 	%p6, %r1, 0;
	@%p6 bra 	$L__BB0_12;
	ld.shared.u32 	%r36, [_ZZ17blockExpandKernelPiS_jE4tile];
	cvta.to.global.u64 	%rd12, %rd2;
	mul.wide.u32 	%rd13, %r3, 4;
	add.s64 	%rd14, %rd12, %rd13;
	st.global.u32 	[%rd14], %r36;
$L__BB0_12:
	ret;

}


// ===== COMPILED SASS (sm_100) =====

	.target	sm_100

	.elftype	@"ET_EXEC"


//--------------------- .note.nv.tkinfo           --------------------------
	.section	.note.nv.tkinfo,"",@"SHT_NOTE"
	.sectionflags	@"SHF_NOTE_NV_TKINFO"
	.tkinfo
        /*0018*/ 	.word	0x00000002
        /*0030*/ 	.string	""
        /*0030*/ 	.string	"ptxas"
        /*0030*/ 	.string	"Cuda compilation tools, release 13.0, V13.0.88"
        /*0030*/ 	.string	"Build cuda_13.0.r13.0/compiler.36424714_0"
        /*0030*/ 	.string	"-arch sm_100 -m 64 "



//--------------------- .note.nv.cuinfo           --------------------------
	.section	.note.nv.cuinfo,"",@"SHT_NOTE"
	.sectionflags	@"SHF_NOTE_NV_CUINFO"
        /*0018*/ 	.short	0x0002
        /*001a*/ 	.short	0x0064
        /*001c*/ 	.short	0x0082
	.zero		2


//--------------------- .nv.info                  --------------------------
	.section	.nv.info,"",@"SHT_CUDA_INFO"
	.align	4


	//----- nvinfo : EIATTR_REGCOUNT
	.align		4
        /*0000*/ 	.byte	0x04, 0x2f
        /*0002*/ 	.short	(.L_1 - .L_0)
	.align		4
.L_0:
        /*0004*/ 	.word	index@(_Z17blockExpandKernelPiS_j)
        /*0008*/ 	.word	0x00000016


	//----- nvinfo : EIATTR_FRAME_SIZE
	.align		4
.L_1:
        /*000c*/ 	.byte	0x04, 0x11
        /*000e*/ 	.short	(.L_3 - .L_2)
	.align		4
.L_2:
        /*0010*/ 	.word	index@(_Z17blockExpandKernelPiS_j)
        /*0014*/ 	.word	0x00000000


	//----- nvinfo : EIATTR_MIN_STACK_SIZE
	.align		4
.L_3:
        /*0018*/ 	.byte	0x04, 0x12
        /*001a*/ 	.short	(.L_5 - .L_4)
	.align		4
.L_4:
        /*001c*/ 	.word	index@(_Z17blockExpandKernelPiS_j)
        /*0020*/ 	.word	0x00000000
.L_5:


//--------------------- .nv.compat                --------------------------
	.section	.nv.compat,"",@"SHT_CUDA_COMPAT_INFO"
	.align	4
        /*0000*/ 	.byte	0x02, 0x09, 0x00, 0x00, 0x02, 0x02, 0x01, 0x00, 0x02, 0x05, 0x05, 0x00, 0x03, 0x07, 0x01, 0x01
        /*0010*/ 	.byte	0x02, 0x03, 0x00, 0x00, 0x02, 0x06, 0x01, 0x00, 0x04, 0x0b, 0x08, 0x00, 0x09, 0x00, 0x00, 0x00
        /*0020*/ 	.byte	0x00, 0x00, 0x00, 0x00


//--------------------- .nv.info._Z17blockExpandKernelPiS_j --------------------------
	.section	.nv.info._Z17blockExpandKernelPiS_j,"",@"SHT_CUDA_INFO"
	.sectionflags	@""
	.align	4


	//----- nvinfo : EIATTR_CUDA_API_VERSION
	.align		4
        /*0000*/ 	.byte	0x04, 0x37
        /*0002*/ 	.short	(.L_7 - .L_6)
.L_6:
        /*0004*/ 	.word	0x00000082


	//----- nvinfo : EIATTR_KPARAM_INFO
	.align		4
.L_7:
        /*0008*/ 	.byte	0x04, 0x17
        /*000a*/ 	.short	(.L_9 - .L_8)
.L_8:
        /*000c*/ 	.word	0x00000000
        /*0010*/ 	.short	0x0002
        /*0012*/ 	.short	0x0010
        /*0014*/ 	.byte	0x00, 0xf0, 0x11, 0x00


	//----- nvinfo : EIATTR_KPARAM_INFO
	.align		4
.L_9:
        /*0018*/ 	.byte	0x04, 0x17
        /*001a*/ 	.short	(.L_11 - .L_10)
.L_10:
        /*001c*/ 	.word	0x00000000
        /*0020*/ 	.short	0x0001
        /*0022*/ 	.short	0x0008
        /*0024*/ 	.byte	0x00, 0xf5, 0x21, 0x00


	//----- nvinfo : EIATTR_KPARAM_INFO
	.align		4
.L_11:
        /*0028*/ 	.byte	0x04, 0x17
        /*002a*/ 	.short	(.L_13 - .L_12)
.L_12:
        /*002c*/ 	.word	0x00000000
        /*0030*/ 	.short	0x0000
        /*0032*/ 	.short	0x0000
        /*0034*/ 	.byte	0x00, 0xf5, 0x21, 0x00


	//----- nvinfo : EIATTR_SPARSE_MMA_MASK
	.align		4
.L_13:
        /*0038*/ 	.byte	0x03, 0x50
        /*003a*/ 	.short	0x0000


	//----- nvinfo : EIATTR_MAXREG_COUNT
	.align		4
        /*003c*/ 	.byte	0x03, 0x1b
        /*003e*/ 	.short	0x00ff


	//----- nvinfo : EIATTR_NUM_BARRIERS
	.align		4
        /*0040*/ 	.byte	0x02, 0x4c
        /*0042*/ 	.byte	0x01
	.zero		1


	//----- nvinfo : EIATTR_MERCURY_ISA_VERSION
	.align		4
        /*0044*/ 	.byte	0x03, 0x5f
        /*0046*/ 	.short	0x0101


	//----- nvinfo : EIATTR_VRC_CTA_INIT_COUNT
	.align		4
        /*0048*/ 	.byte	0x02, 0x4a
	.zero		1
	.zero		1


	//----- nvinfo : EIATTR_EXIT_INSTR_OFFSETS
	.align		4
        /*004c*/ 	.byte	0x04, 0x1c
        /*004e*/ 	.short	(.L_15 - .L_14)


	//   ....[0]....
.L_14:
        /*0050*/ 	.word	0x00000330


	//   ....[1]....
        /*0054*/ 	.word	0x00000380


	//----- nvinfo : EIATTR_CRS_STACK_SIZE
	.align		4
.L_15:
        /*0058*/ 	.byte	0x04, 0x1e
        /*005a*/ 	.short	(.L_17 - .L_16)
.L_16:
        /*005c*/ 	.word	0x00000000


	//----- nvinfo : EIATTR_CBANK_PARAM_SIZE
	.align		4
.L_17:
        /*0060*/ 	.byte	0x03, 0x19
        /*0062*/ 	.short	0x0014


	//----- nvinfo : EIATTR_PARAM_CBANK
	.align		4
        /*0064*/ 	.byte	0x04, 0x0a
        /*0066*/ 	.short	(.L_19 - .L_18)
	.align		4
.L_18:
        /*0068*/ 	.word	index@(.nv.constant0._Z17blockExpandKernelPiS_j)
        /*006c*/ 	.short	0x0380
        /*006e*/ 	.short	0x0014


	//----- nvinfo : EIATTR_SW_WAR
	.align		4
.L_19:
        /*0070*/ 	.byte	0x04, 0x36
        /*0072*/ 	.short	(.L_21 - .L_20)
.L_20:
        /*0074*/ 	.word	0x00000008
.L_21:


//--------------------- .nv.callgraph             --------------------------
	.section	.nv.callgraph,"",@"SHT_CUDA_CALLGRAPH"
	.align	4
	.sectionentsize	8
	.align		4
        /*0000*/ 	.word	0x00000000
	.align		4
        /*0004*/ 	.word	0xffffffff
	.align		4
        /*0008*/ 	.word	0x00000000
	.align		4
        /*000c*/ 	.word	0xfffffffe
	.align		4
        /*0010*/ 	.word	0x00000000
	.align		4
        /*0014*/ 	.word	0xfffffffd
	.align		4
        /*0018*/ 	.word	0x00000000
	.align		4
        /*001c*/ 	.word	0xfffffffc


//--------------------- .text._Z17blockExpandKernelPiS_j --------------------------
	.section	.text._Z17blockExpandKernelPiS_j,"ax",@progbits
	.align	128
        .global         _Z17blockExpandKernelPiS_j
        .type           _Z17blockExpandKernelPiS_j,@function
        .size           _Z17blockExpandKernelPiS_j,(.L_x_3 - _Z17blockExpandKernelPiS_j)
        .other          _Z17blockExpandKernelPiS_j,@"STO_CUDA_ENTRY STV_DEFAULT"
_Z17blockExpandKernelPiS_j:
.text._Z17blockExpandKernelPiS_j:
[----:B------:R-:W-:Y:S01]  /*0000*/  LDC R1, c[0x0][0x37c] ;  /* 0x0000df00ff017b82 */ /* 0x000fe20000000800 */
[----:B------:R-:W0:Y:S01]  /*0010*/  S2R R0, SR_CTAID.X ;  /* 0x0000000000007919 */ /* 0x000e220000002500 */
[----:B------:R-:W0:Y:S01]  /*0020*/  LDCU UR4, c[0x0][0x360] ;  /* 0x00006c00ff0477ac */ /* 0x000e220008000800 */
[----:B------:R-:W-:Y:S01]  /*0030*/  HFMA2 R10, -RZ, RZ, 0, 0 ;  /* 0x00000000ff0a7431 */ /* 0x000fe200000001ff */
[----:B------:R-:W1:Y:S01]  /*0040*/  S2R R19, SR_TID.X ;  /* 0x0000000000137919 */ /* 0x000e620000002100 */
[----:B------:R-:W2:Y:S01]  /*0050*/  LDCU UR5, c[0x0][0x390] ;  /* 0x00007200ff0577ac */ /* 0x000ea20008000800 */
[----:B------:R-:W3:Y:S01]  /*0060*/  LDCU.64 UR6, c[0x0][0x358] ;  /* 0x00006b00ff0677ac */ /* 0x000ee20008000a00 */
[----:B0-----:R-:W-:-:S04]  /*0070*/  IMAD R2, R0, UR4, RZ ;  /* 0x0000000400027c24 */ /* 0x001fc8000f8e02ff */
[----:B-1----:R-:W-:-:S04]  /*0080*/  IMAD R11, R2, 0x4, R19 ;  /* 0x00000004020b7824 */ /* 0x002fc800078e0213 */
[C---:B------:R-:W-:Y:S01]  /*0090*/  VIADD R13, R11.reuse, UR4 ;  /* 0x000000040b0d7c36 */ /* 0x040fe20008000000 */
[----:B--2---:R-:W-:-:S04]  /*00a0*/  ISETP.GE.U32.AND P1, PT, R11, UR5, PT ;  /* 0x000000050b007c0c */ /* 0x004fc8000bf26070 */
[C---:B------:R-:W-:Y:S02]  /*00b0*/  IADD3 R15, PT, PT, R13.reuse, UR4, RZ ;  /* 0x000000040d0f7c10 */ /* 0x040fe4000fffe0ff */
[----:B------:R-:W-:Y:S02]  /*00c0*/  ISETP.GE.U32.AND P2, PT, R13, UR5, PT ;  /* 0x000000050d007c0c */ /* 0x000fe4000bf46070 */
[C---:B------:R-:W-:Y:S01]  /*00d0*/  ISETP.GE.U32.AND P3, PT, R15.reuse, UR5, PT ;  /* 0x000000050f007c0c */ /* 0x040fe2000bf66070 */
[----:B------:R-:W-:-:S04]  /*00e0*/  VIADD R17, R15, UR4 ;  /* 0x000000040f117c36 */ /* 0x000fc80008000000 */
[----:B------:R-:W0:Y:S01]  /*00f0*/  @!P1 LDC.64 R4, c[0x0][0x380] ;  /* 0x0000e000ff049b82 */ /* 0x000e220000000a00 */
[----:B------:R-:W-:-:S07]  /*0100*/  ISETP.GE.U32.AND P0, PT, R17, UR5, PT ;  /* 0x0000000511007c0c */ /* 0x000fce000bf06070 */
[----:B------:R-:W1:Y:S08]  /*0110*/  @!P2 LDC.64 R6, c[0x0][0x380] ;  /* 0x0000e000ff06ab82 */ /* 0x000e700000000a00 */
[----:B------:R-:W2:Y:S08]  /*0120*/  @!P3 LDC.64 R8, c[0x0][0x380] ;  /* 0x0000e000ff08bb82 */ /* 0x000eb00000000a00 */
[----:B------:R-:W4:Y:S01]  /*0130*/  @!P0 LDC.64 R2, c[0x0][0x380] ;  /* 0x0000e000ff028b82 */ /* 0x000f220000000a00 */
[----:B0-----:R-:W-:-:S05]  /*0140*/  @!P1 IMAD.WIDE.U32 R4, R11, 0x4, R4 ;  /* 0x000000040b049825 */ /* 0x001fca00078e0004 */
[----:B---3--:R0:W3:Y:S01]  /*0150*/  @!P1 LDG.E R10, desc[UR6][R4.64] ;  /* 0x00000006040a9981 */ /* 0x0080e2000c1e1900 */
[----:B-1----:R-:W-:-:S06]  /*0160*/  @!P2 IMAD.WIDE.U32 R6, R13, 0x4, R6 ;  /* 0x000000040d06a825 */ /* 0x002fcc00078e0006 */
[----:B------:R-:W3:Y:S01]  /*0170*/  @!P2 LDG.E R7, desc[UR6][R6.64] ;  /* 0x000000060607a981 */ /* 0x000ee2000c1e1900 */
[----:B--2---:R-:W-:-:S06]  /*0180*/  @!P3 IMAD.WIDE.U32 R8, R15, 0x4, R8 ;  /* 0x000000040f08b825 */ /* 0x004fcc00078e0008 */
[----:B------:R-:W2:Y:S01]  /*0190*/  @!P3 LDG.E R9, desc[UR6][R8.64] ;  /* 0x000000060809b981 */ /* 0x000ea2000c1e1900 */
[----:B----4-:R-:W-:-:S06]  /*01a0*/  @!P0 IMAD.WIDE.U32 R2, R17, 0x4, R2 ;  /* 0x0000000411028825 */ /* 0x010fcc00078e0002 */
[----:B------:R-:W4:Y:S01]  /*01b0*/  @!P0 LDG.E R3, desc[UR6][R2.64] ;  /* 0x0000000602038981 */ /* 0x000f22000c1e1900 */
[----:B------:R-:W1:Y:S01]  /*01c0*/  S2UR UR5, SR_CgaCtaId ;  /* 0x00000000000579c3 */ /* 0x000e620000008800 */
[----:B------:R-:W-:Y:S01]  /*01d0*/  UMOV UR4, 0x400 ;  /* 0x0000040000047882 */ /* 0x000fe20000000000 */
[----:B------:R-:W-:Y:S01]  /*01e0*/  ISETP.GT.U32.AND P1, PT, R19, 0xf, PT ;  /* 0x0000000f1300780c */ /* 0x000fe20003f24070 */
[----:B-1----:R-:W-:-:S06]  /*01f0*/  ULEA UR4, UR5, UR4, 0x18 ;  /* 0x0000000405047291 */ /* 0x002fcc000f8ec0ff */
[----:B0-----:R-:W-:Y:S01]  /*0200*/  LEA R5, R19, UR4, 0x2 ;  /* 0x0000000413057c11 */ /* 0x001fe2000f8e10ff */
[----:B------:R-:W-:Y:S01]  /*0210*/  BSSY.RECONVERGENT B0, `(.L_x_0) ;  /* 0x0000010000007945 */ /* 0x000fe20003800200 */
[----:B---3--:R-:W-:-:S05]  /*0220*/  @!P2 IMAD.IADD R10, R10, 0x1, R7 ;  /* 0x000000010a0aa824 */ /* 0x008fca00078e0207 */
[----:B--2---:R-:W-:-:S05]  /*0230*/  @!P3 IADD3 R10, PT, PT, R10, R9, RZ ;  /* 0x000000090a0ab210 */ /* 0x004fca0007ffe0ff */
[----:B----4-:R-:W-:-:S05]  /*0240*/  @!P0 IMAD.IADD R10, R10, 0x1, R3 ;  /* 0x000000010a0a8824 */ /* 0x010fca00078e0203 */
[----:B------:R0:W-:Y:S01]  /*0250*/  STS [R5], R10 ;  /* 0x0000000a05007388 */ /* 0x0001e20000000800 */
[----:B------:R-:W-:Y:S01]  /*0260*/  ISETP.NE.AND P2, PT, R19, RZ, PT ;  /* 0x000000ff1300720c */ /* 0x000fe20003f45270 */
[----:B------:R-:W-:-:S12]  /*0270*/  @P1 BRA `(.L_x_1) ;  /* 0x0000000000241947 */ /* 0x000fd80003800000 */
[----:B------:R-:W-:Y:S04]  /*0280*/  LDS R3, [R5+0x40] ;  /* 0x0000400005037984 */ /* 0x000fe80000000800 */
[----:B------:R-:W1:Y:S04]  /*0290*/  LDS R2, [R5+0x20] ;  /* 0x0000200005027984 */ /* 0x000e680000000800 */
[----:B------:R-:W-:Y:S04]  /*02a0*/  LDS R7, [R5+0x10] ;  /* 0x0000100005077984 */ /* 0x000fe80000000800 */
[----:B------:R-:W2:Y:S04]  /*02b0*/  LDS R4, [R5+0x8] ;  /* 0x0000080005047984 */ /* 0x000ea80000000800 */
[----:B------:R-:W3:Y:S01]  /*02c0*/  LDS R9, [R5+0x4] ;  /* 0x0000040005097984 */ /* 0x000ee20000000800 */
[----:B-1----:R-:W-:-:S04]  /*02d0*/  IADD3 R2, PT, PT, R2, R10, R3 ;  /* 0x0000000a02027210 */ /* 0x002fc80007ffe003 */
[----:B--2---:R-:W-:-:S04]  /*02e0*/  IADD3 R2, PT, PT, R4, R7, R2 ;  /* 0x0000000704027210 */ /* 0x004fc80007ffe002 */
[----:B---3--:R-:W-:-:S05]  /*02f0*/  IADD3 R2, PT, PT, R2, R9, RZ ;  /* 0x0000000902027210 */ /* 0x008fca0007ffe0ff */
[----:B------:R1:W-:Y:S02]  /*0300*/  STS [R5], R2 ;  /* 0x0000000205007388 */ /* 0x0003e40000000800 */
.L_x_1:
[----:B------:R-:W-:Y:S05]  /*0310*/  BSYNC.RECONVERGENT B0 ;  /* 0x0000000000007941 */ /* 0x000fea0003800200 */
.L_x_0:
[----:B------:R-:W-:Y:S06]  /*0320*/  BAR.SYNC.DEFER_BLOCKING 0x0 ;  /* 0x0000000000007b1d */ /* 0x000fec0000010000 */
[----:B------:R-:W-:Y:S05]  /*0330*/  @P2 EXIT ;  /* 0x000000000000294d */ /* 0x000fea0003800000 */
[----:B01----:R-:W0:Y:S01]  /*0340*/  LDS R5, [UR4] ;  /* 0x00000004ff057984 */ /* 0x003e220008000800 */
[----:B------:R-:W1:Y:S02]  /*0350*/  LDC.64 R2, c[0x0][0x388] ;  /* 0x0000e200ff027b82 */ /* 0x000e640000000a00 */
[----:B-1----:R-:W-:-:S05]  /*0360*/  IMAD.WIDE.U32 R2, R0, 0x4, R2 ;  /* 0x0000000400027825 */ /* 0x002fca00078e0002 */
[----:B0-----:R-:W-:Y:S01]  /*0370*/  STG.E desc[UR6][R2.64], R5 ;  /* 0x0000000502007986 */ /* 0x001fe2000c101906 */
[----:B------:R-:W-:Y:S05]  /*0380*/  EXIT ;  /* 0x000000000000794d */ /* 0x000fea0003800000 */
.L_x_2:
[----:B------:R-:W-:-:S00]  /*0390*/  BRA `(.L_x_2) ;  /* 0xfffffffc00fc7947 */ /* 0x000fc0000383ffff */
[----:B------:R-:W-:-:S00]  /*03a0*/  NOP ;  /* 0x0000000000007918 */ /* 0x000fc00000000000 */
        /* <DEDUP_REMOVED lines=13> */
.L_x_3:


//--------------------- .nv.shared._Z17blockExpandKernelPiS_j --------------------------
	.section	.nv.shared._Z17blockExpandKernelPiS_j,"aw",@nobits
	.sectionflags	@""
	.align	4
.nv.shared._Z17blockExpandKernelPiS_j:
	.zero		1152


//--------------------- .nv.shared.reserved.0     --------------------------
	.section	.nv.shared.reserved.0,"aw",@nobits
	.weak		__nv_reservedSMEM_offset_0_alias
	.size		__nv_reservedSMEM_offset_0_alias, 0, 64
	.other		__nv_reservedSMEM_offset_0_alias,@"STO_CUDA_RESERVED_SHARED STV_DEFAULT"
__nv_reservedSMEM_offset_0_alias:
	.zero		0
	.zero		64


//--------------------- .nv.constant0._Z17blockExpandKernelPiS_j --------------------------
	.section	.nv.constant0._Z17blockExpandKernelPiS_j,"a",@progbits
	.sectionflags	@""
	.align	4
.nv.constant0._Z17blockExpandKernelPiS_j:
	.zero		916


//--------------------- SYMBOLS --------------------------

	.type		.nv.reservedSmem.offset0,@object
	.size		.nv.reservedSmem.offset0,0x4
	.type		.nv.reservedSmem.cap,@object
	.size		.nv.reservedSmem.cap,0x4
